//
// Generated by NVIDIA NVVM Compiler
//
// Compiler Build ID: CL-36424714
// Cuda compilation tools, release 13.0, V13.0.88
// Based on NVVM 20.0.0
//

.version 9.0
.target sm_100
.address_size 64

	// .globl	_Z20low_occupancy_kernelPfi
// _ZZ20bank_conflict_kernelPfS_iE5sdata has been demoted

.visible .entry _Z20low_occupancy_kernelPfi(
	.param .u64 .ptr .align 1 _Z20low_occupancy_kernelPfi_param_0,
	.param .u32 _Z20low_occupancy_kernelPfi_param_1
)
{
	.reg .pred 	%p<2>;
	.reg .b32 	%r<10>;
	.reg .b32 	%f<61>;
	.reg .b64 	%rd<8>;

	ld.param.u32 	%r1, [_Z20low_occupancy_kernelPfi_param_1];
	mov.u32 	%r2, %tid.x;
	mov.u32 	%r3, %ctaid.x;
	mov.u32 	%r4, %ntid.x;
	mad.lo.s32 	%r5, %r3, %r4, %r2;
	setp.ge.s32 	%p1, %r5, %r1;
	@%p1 bra 	$L__BB0_2;
	ld.param.u64 	%rd7, [_Z20low_occupancy_kernelPfi_param_0];
	cvta.to.global.u64 	%rd2, %rd7;
	mov.u32 	%r6, %ctaid.x;
	mov.u32 	%r7, %ntid.x;
	mov.u32 	%r8, %tid.x;
	mad.lo.s32 	%r9, %r6, %r7, %r8;
	mul.wide.u32 	%rd3, %r9, 4;
	add.s64 	%rd4, %rd2, %rd3;
	ld.global.f32 	%f1, [%rd4];
	mul.f32 	%f2, %f1, 0f3F8CCCCD;
	mul.f32 	%f3, %f2, 0f3F8CCCCD;
	mul.f32 	%f4, %f3, 0f3F8CCCCD;
	mul.f32 	%f5, %f4, 0f3F8CCCCD;
	mul.f32 	%f6, %f5, 0f3F8CCCCD;
	mul.f32 	%f7, %f6, 0f3F8CCCCD;
	mul.f32 	%f8, %f7, 0f3F8CCCCD;
	mul.f32 	%f9, %f8, 0f3F8CCCCD;
	mul.f32 	%f10, %f9, 0f3F8CCCCD;
	mul.f32 	%f11, %f10, 0f3F8CCCCD;
	mul.f32 	%f12, %f11, 0f3F8CCCCD;
	mul.f32 	%f13, %f12, 0f3F8CCCCD;
	mul.f32 	%f14, %f13, 0f3F8CCCCD;
	mul.f32 	%f15, %f14, 0f3F8CCCCD;
	mul.f32 	%f16, %f15, 0f3F8CCCCD;
	mul.f32 	%f17, %f16, 0f3F8CCCCD;
	mul.f32 	%f18, %f17, 0f3F8CCCCD;
	mul.f32 	%f19, %f18, 0f3F8CCCCD;
	mul.f32 	%f20, %f19, 0f3F8CCCCD;
	mul.f32 	%f21, %f20, 0f3F8CCCCD;
	mul.f32 	%f22, %f21, 0f3F8CCCCD;
	mul.f32 	%f23, %f22, 0f3F8CCCCD;
	mul.f32 	%f24, %f23, 0f3F8CCCCD;
	mul.f32 	%f25, %f24, 0f3F8CCCCD;
	mul.f32 	%f26, %f25, 0f3F8CCCCD;
	mul.f32 	%f27, %f26, 0f3F8CCCCD;
	mul.f32 	%f28, %f27, 0f3F8CCCCD;
	mul.f32 	%f29, %f28, 0f3F8CCCCD;
	mul.f32 	%f30, %f29, 0f3F8CCCCD;
	add.f32 	%f31, %f1, %f2;
	add.f32 	%f32, %f31, %f3;
	add.f32 	%f33, %f32, %f4;
	add.f32 	%f34, %f33, %f5;
	add.f32 	%f35, %f34, %f6;
	add.f32 	%f36, %f35, %f7;
	add.f32 	%f37, %f36, %f8;
	add.f32 	%f38, %f37, %f9;
	add.f32 	%f39, %f38, %f10;
	add.f32 	%f40, %f39, %f11;
	add.f32 	%f41, %f40, %f12;
	add.f32 	%f42, %f41, %f13;
	add.f32 	%f43, %f42, %f14;
	add.f32 	%f44, %f43, %f15;
	add.f32 	%f45, %f44, %f16;
	add.f32 	%f46, %f45, %f17;
	add.f32 	%f47, %f46, %f18;
	add.f32 	%f48, %f47, %f19;
	add.f32 	%f49, %f48, %f20;
	add.f32 	%f50, %f49, %f21;
	add.f32 	%f51, %f50, %f22;
	add.f32 	%f52, %f51, %f23;
	add.f32 	%f53, %f52, %f24;
	add.f32 	%f54, %f53, %f25;
	add.f32 	%f55, %f54, %f26;
	add.f32 	%f56, %f55, %f27;
	add.f32 	%f57, %f56, %f28;
	add.f32 	%f58, %f57, %f29;
	add.f32 	%f59, %f58, %f30;
	fma.rn.f32 	%f60, %f30, 0f3F8CCCCD, %f59;
	mul.wide.s32 	%rd5, %r9, 4;
	add.s64 	%rd6, %rd2, %rd5;
	st.global.f32 	[%rd6], %f60;
$L__BB0_2:
	ret;

}
	// .globl	_Z21high_occupancy_kernelPfi
.visible .entry _Z21high_occupancy_kernelPfi(
	.param .u64 .ptr .align 1 _Z21high_occupancy_kernelPfi_param_0,
	.param .u32 _Z21high_occupancy_kernelPfi_param_1
)
{
	.reg .pred 	%p<2>;
	.reg .b32 	%r<6>;
	.reg .b32 	%f<3>;
	.reg .b64 	%rd<5>;

	ld.param.u64 	%rd1, [_Z21high_occupancy_kernelPfi_param_0];
	ld.param.u32 	%r2, [_Z21high_occupancy_kernelPfi_param_1];
	mov.u32 	%r3, %tid.x;
	mov.u32 	%r4, %ctaid.x;
	mov.u32 	%r5, %ntid.x;
	mad.lo.s32 	%r1, %r4, %r5, %r3;
	setp.ge.s32 	%p1, %r1, %r2;
	@%p1 bra 	$L__BB1_2;
	cvta.to.global.u64 	%rd2, %rd1;
	mul.wide.s32 	%rd3, %r1, 4;
	add.s64 	%rd4, %rd2, %rd3;
	ld.global.f32 	%f1, [%rd4];
	fma.rn.f32 	%f2, %f1, 0f40000000, 0f3F800000;
	st.global.f32 	[%rd4], %f2;
$L__BB1_2:
	ret;

}
	// .globl	_Z18uncoalesced_kernelPfS_i
.visible .entry _Z18uncoalesced_kernelPfS_i(
	.param .u64 .ptr .align 1 _Z18uncoalesced_kernelPfS_i_param_0,
	.param .u64 .ptr .align 1 _Z18uncoalesced_kernelPfS_i_param_1,
	.param .u32 _Z18uncoalesced_kernelPfS_i_param_2
)
{
	.reg .pred 	%p<2>;
	.reg .b32 	%r<8>;
	.reg .b32 	%f<3>;
	.reg .b64 	%rd<9>;

	ld.param.u64 	%rd1, [_Z18uncoalesced_kernelPfS_i_param_0];
	ld.param.u64 	%rd2, [_Z18uncoalesced_kernelPfS_i_param_1];
	ld.param.u32 	%r2, [_Z18uncoalesced_kernelPfS_i_param_2];
	mov.u32 	%r3, %tid.x;
	mov.u32 	%r4, %ctaid.x;
	mov.u32 	%r5, %ntid.x;
	mad.lo.s32 	%r1, %r4, %r5, %r3;
	setp.ge.s32 	%p1, %r1, %r2;
	@%p1 bra 	$L__BB2_2;
	cvta.to.global.u64 	%rd3, %rd1;
	cvta.to.global.u64 	%rd4, %rd2;
	shl.b32 	%r6, %r1, 5;
	rem.s32 	%r7, %r6, %r2;
	mul.wide.s32 	%rd5, %r7, 4;
	add.s64 	%rd6, %rd3, %rd5;
	ld.global.f32 	%f1, [%rd6];
	add.f32 	%f2, %f1, %f1;
	mul.wide.s32 	%rd7, %r1, 4;
	add.s64 	%rd8, %rd4, %rd7;
	st.global.f32 	[%rd8], %f2;
$L__BB2_2:
	ret;

}
	// .globl	_Z20compute_bound_kernelPfS_i
.visible .entry _Z20compute_bound_kernelPfS_i(
	.param .u64 .ptr .align 1 _Z20compute_bound_kernelPfS_i_param_0,
	.param .u64 .ptr .align 1 _Z20compute_bound_kernelPfS_i_param_1,
	.param .u32 _Z20compute_bound_kernelPfS_i_param_2
)
{
	.reg .pred 	%p<3>;
	.reg .b32 	%r<10>;
	.reg .b32 	%f<12>;
	.reg .b64 	%rd<9>;

	ld.param.u64 	%rd1, [_Z20compute_bound_kernelPfS_i_param_0];
	ld.param.u64 	%rd2, [_Z20compute_bound_kernelPfS_i_param_1];
	ld.param.u32 	%r4, [_Z20compute_bound_kernelPfS_i_param_2];
	mov.u32 	%r5, %tid.x;
	mov.u32 	%r6, %ctaid.x;
	mov.u32 	%r7, %ntid.x;
	mad.lo.s32 	%r1, %r6, %r7, %r5;
	setp.ge.s32 	%p1, %r1, %r4;
	@%p1 bra 	$L__BB3_4;
	cvta.to.global.u64 	%rd3, %rd1;
	mul.wide.s32 	%rd4, %r1, 4;
	add.s64 	%rd5, %rd3, %rd4;
	ld.global.f32 	%f11, [%rd5];
	mov.b32 	%r9, 0;
$L__BB3_2:
	fma.rn.f32 	%f4, %f11, 0f3F8147AE, 0f3C23D70A;
	fma.rn.f32 	%f5, %f4, %f4, 0f3A83126F;
	fma.rn.f32 	%f6, %f5, 0f3F8147AE, 0f3C23D70A;
	fma.rn.f32 	%f7, %f6, %f6, 0f3A83126F;
	fma.rn.f32 	%f8, %f7, 0f3F8147AE, 0f3C23D70A;
	fma.rn.f32 	%f9, %f8, %f8, 0f3A83126F;
	fma.rn.f32 	%f10, %f9, 0f3F8147AE, 0f3C23D70A;
	fma.rn.f32 	%f11, %f10, %f10, 0f3A83126F;
	add.s32 	%r9, %r9, 4;
	setp.ne.s32 	%p2, %r9, 100;
	@%p2 bra 	$L__BB3_2;
	cvta.to.global.u64 	%rd6, %rd2;
	add.s64 	%rd8, %rd6, %rd4;
	st.global.f32 	[%rd8], %f11;
$L__BB3_4:
	ret;

}
	// .globl	_Z20bank_conflict_kernelPfS_i
.visible .entry _Z20bank_conflict_kernelPfS_i(
	.param .u64 .ptr .align 1 _Z20bank_conflict_kernelPfS_i_param_0,
	.param .u64 .ptr .align 1 _Z20bank_conflict_kernelPfS_i_param_1,
	.param .u32 _Z20bank_conflict_kernelPfS_i_param_2
)
{
	.reg .pred 	%p<2>;
	.reg .b32 	%r<11>;
	.reg .b32 	%f<35>;
	.reg .b64 	%rd<8>;
	// demoted variable
	.shared .align 4 .b8 _ZZ20bank_conflict_kernelPfS_iE5sdata[4096];
	ld.param.u64 	%rd1, [_Z20bank_conflict_kernelPfS_i_param_0];
	ld.param.u64 	%rd2, [_Z20bank_conflict_kernelPfS_i_param_1];
	ld.param.u32 	%r3, [_Z20bank_conflict_kernelPfS_i_param_2];
	mov.u32 	%r1, %tid.x;
	mov.u32 	%r4, %ctaid.x;
	mov.u32 	%r5, %ntid.x;
	mad.lo.s32 	%r2, %r4, %r5, %r1;
	setp.ge.s32 	%p1, %r2, %r3;
	@%p1 bra 	$L__BB4_2;
	cvta.to.global.u64 	%rd3, %rd2;
	cvta.to.global.u64 	%rd4, %rd1;
	mul.wide.s32 	%rd5, %r2, 4;
	add.s64 	%rd6, %rd4, %rd5;
	ld.global.f32 	%f1, [%rd6];
	shl.b32 	%r6, %r1, 2;
	mov.u32 	%r7, _ZZ20bank_conflict_kernelPfS_iE5sdata;
	add.s32 	%r8, %r7, %r6;
	st.shared.f32 	[%r8], %f1;
	bar.sync 	0;
	and.b32  	%r9, %r6, 124;
	add.s32 	%r10, %r7, %r9;
	ld.shared.f32 	%f2, [%r10];
	add.f32 	%f3, %f2, 0f00000000;
	add.f32 	%f4, %f3, %f2;
	add.f32 	%f5, %f4, %f2;
	add.f32 	%f6, %f5, %f2;
	add.f32 	%f7, %f6, %f2;
	add.f32 	%f8, %f7, %f2;
	add.f32 	%f9, %f8, %f2;
	add.f32 	%f10, %f9, %f2;
	add.f32 	%f11, %f10, %f2;
	add.f32 	%f12, %f11, %f2;
	add.f32 	%f13, %f12, %f2;
	add.f32 	%f14, %f13, %f2;
	add.f32 	%f15, %f14, %f2;
	add.f32 	%f16, %f15, %f2;
	add.f32 	%f17, %f16, %f2;
	add.f32 	%f18, %f17, %f2;
	add.f32 	%f19, %f18, %f2;
	add.f32 	%f20, %f19, %f2;
	add.f32 	%f21, %f20, %f2;
	add.f32 	%f22, %f21, %f2;
	add.f32 	%f23, %f22, %f2;
	add.f32 	%f24, %f23, %f2;
	add.f32 	%f25, %f24, %f2;
	add.f32 	%f26, %f25, %f2;
	add.f32 	%f27, %f26, %f2;
	add.f32 	%f28, %f27, %f2;
	add.f32 	%f29, %f28, %f2;
	add.f32 	%f30, %f29, %f2;
	add.f32 	%f31, %f30, %f2;
	add.f32 	%f32, %f31, %f2;
	add.f32 	%f33, %f32, %f2;
	add.f32 	%f34, %f33, %f2;
	add.s64 	%rd7, %rd3, %rd5;
	st.global.f32 	[%rd7], %f34;
$L__BB4_2:
	ret;

}


// ===== COMPILED SASS (sm_100) =====

	.target	sm_100

	.elftype	@"ET_EXEC"


//--------------------- .note.nv.tkinfo           --------------------------
	.section	.note.nv.tkinfo,"",@"SHT_NOTE"
	.sectionflags	@"SHF_NOTE_NV_TKINFO"
	.tkinfo
        /*0018*/ 	.word	0x00000002
        /*0030*/ 	.string	""
        /*0030*/ 	.string	"ptxas"
        /*0030*/ 	.string	"Cuda compilation tools, release 13.0, V13.0.88"
        /*0030*/ 	.string	"Build cuda_13.0.r13.0/compiler.36424714_0"
        /*0030*/ 	.string	"-arch sm_100 -m 64 "



//--------------------- .note.nv.cuinfo           --------------------------
	.section	.note.nv.cuinfo,"",@"SHT_NOTE"
	.sectionflags	@"SHF_NOTE_NV_CUINFO"
        /*0018*/ 	.short	0x0002
        /*001a*/ 	.short	0x0064
        /*001c*/ 	.short	0x0082
	.zero		2


//--------------------- .nv.info                  --------------------------
	.section	.nv.info,"",@"SHT_CUDA_INFO"
	.align	4


	//----- nvinfo : EIATTR_REGCOUNT
	.align		4
        /*0000*/ 	.byte	0x04, 0x2f
        /*0002*/ 	.short	(.L_1 - .L_0)
	.align		4
.L_0:
        /*0004*/ 	.word	index@(_Z20low_occupancy_kernelPfi)
        /*0008*/ 	.word	0x0000000c


	//----- nvinfo : EIATTR_FRAME_SIZE
	.align		4
.L_1:
        /*000c*/ 	.byte	0x04, 0x11
        /*000e*/ 	.short	(.L_3 - .L_2)
	.align		4
.L_2:
        /*0010*/ 	.word	index@(_Z20low_occupancy_kernelPfi)
        /*0014*/ 	.word	0x00000000


	//----- nvinfo : EIATTR_REGCOUNT
	.align		4
.L_3:
        /*0018*/ 	.byte	0x04, 0x2f
        /*001a*/ 	.short	(.L_5 - .L_4)
	.align		4
.L_4:
        /*001c*/ 	.word	index@(_Z21high_occupancy_kernelPfi)
        /*0020*/ 	.word	0x00000008


	//----- nvinfo : EIATTR_FRAME_SIZE
	.align		4
.L_5:
        /*0024*/ 	.byte	0x04, 0x11
        /*0026*/ 	.short	(.L_7 - .L_6)
	.align		4
.L_6:
        /*0028*/ 	.word	index@(_Z21high_occupancy_kernelPfi)
        /*002c*/ 	.word	0x00000000


	//----- nvinfo : EIATTR_REGCOUNT
	.align		4
.L_7:
        /*0030*/ 	.byte	0x04, 0x2f
        /*0032*/ 	.short	(.L_9 - .L_8)
	.align		4
.L_8:
        /*0034*/ 	.word	index@(_Z18uncoalesced_kernelPfS_i)
        /*0038*/ 	.word	0x0000000c


	//----- nvinfo : EIATTR_FRAME_SIZE
	.align		4
.L_9:
        /*003c*/ 	.byte	0x04, 0x11
        /*003e*/ 	.short	(.L_11 - .L_10)
	.align		4
.L_10:
        /*0040*/ 	.word	index@(_Z18uncoalesced_kernelPfS_i)
        /*0044*/ 	.word	0x00000000


	//----- nvinfo : EIATTR_REGCOUNT
	.align		4
.L_11:
        /*0048*/ 	.byte	0x04, 0x2f
        /*004a*/ 	.short	(.L_13 - .L_12)
	.align		4
.L_12:
        /*004c*/ 	.word	index@(_Z20compute_bound_kernelPfS_i)
        /*0050*/ 	.word	0x00000009


	//----- nvinfo : EIATTR_FRAME_SIZE
	.align		4
.L_13:
        /*0054*/ 	.byte	0x04, 0x11
        /*0056*/ 	.short	(.L_15 - .L_14)
	.align		4
.L_14:
        /*0058*/ 	.word	index@(_Z20compute_bound_kernelPfS_i)
        /*005c*/ 	.word	0x00000000


	//----- nvinfo : EIATTR_REGCOUNT
	.align		4
.L_15:
        /*0060*/ 	.byte	0x04, 0x2f
        /*0062*/ 	.short	(.L_17 - .L_16)
	.align		4
.L_16:
        /*0064*/ 	.word	index@(_Z20bank_conflict_kernelPfS_i)
        /*0068*/ 	.word	0x0000000a


	//----- nvinfo : EIATTR_FRAME_SIZE
	.align		4
.L_17:
        /*006c*/ 	.byte	0x04, 0x11
        /*006e*/ 	.short	(.L_19 - .L_18)
	.align		4
.L_18:
        /*0070*/ 	.word	index@(_Z20bank_conflict_kernelPfS_i)
        /*0074*/ 	.word	0x00000000


	//----- nvinfo : EIATTR_MIN_STACK_SIZE
	.align		4
.L_19:
        /*0078*/ 	.byte	0x04, 0x12
        /*007a*/ 	.short	(.L_21 - .L_20)
	.align		4
.L_20:
        /*007c*/ 	.word	index@(_Z20bank_conflict_kernelPfS_i)
        /*0080*/ 	.word	0x00000000


	//----- nvinfo : EIATTR_MIN_STACK_SIZE
	.align		4
.L_21:
        /*0084*/ 	.byte	0x04, 0x12
        /*0086*/ 	.short	(.L_23 - .L_22)
	.align		4
.L_22:
        /*0088*/ 	.word	index@(_Z20compute_bound_kernelPfS_i)
        /*008c*/ 	.word	0x00000000


	//----- nvinfo : EIATTR_MIN_STACK_SIZE
	.align		4
.L_23:
        /*0090*/ 	.byte	0x04, 0x12
        /*0092*/ 	.short	(.L_25 - .L_24)
	.align		4
.L_24:
        /*0094*/ 	.word	index@(_Z18uncoalesced_kernelPfS_i)
        /*0098*/ 	.word	0x00000000


	//----- nvinfo : EIATTR_MIN_STACK_SIZE
	.align		4
.L_25:
        /*009c*/ 	.byte	0x04, 0x12
        /*009e*/ 	.short	(.L_27 - .L_26)
	.align		4
.L_26:
        /*00a0*/ 	.word	index@(_Z21high_occupancy_kernelPfi)
        /*00a4*/ 	.word	0x00000000


	//----- nvinfo : EIATTR_MIN_STACK_SIZE
	.align		4
.L_27:
        /*00a8*/ 	.byte	0x04, 0x12
        /*00aa*/ 	.short	(.L_29 - .L_28)
	.align		4
.L_28:
        /*00ac*/ 	.word	index@(_Z20low_occupancy_kernelPfi)
        /*00b0*/ 	.word	0x00000000
.L_29:


//--------------------- .nv.compat                --------------------------
	.section	.nv.compat,"",@"SHT_CUDA_COMPAT_INFO"
	.align	4
        /*0000*/ 	.byte	0x02, 0x09, 0x00, 0x00, 0x02, 0x02, 0x01, 0x00, 0x02, 0x05, 0x05, 0x00, 0x03, 0x07, 0x01, 0x01
        /*0010*/ 	.byte	0x02, 0x03, 0x00, 0x00, 0x02, 0x06, 0x01, 0x00, 0x04, 0x0b, 0x08, 0x00, 0x09, 0x00, 0x00, 0x00
        /*0020*/ 	.byte	0x00, 0x00, 0x00, 0x00


//--------------------- .nv.info._Z20bank_conflict_kernelPfS_i --------------------------
	.section	.nv.info._Z20bank_conflict_kernelPfS_i,"",@"SHT_CUDA_INFO"
	.sectionflags	@""
	.align	4


	//----- nvinfo : EIATTR_CUDA_API_VERSION
	.align		4
        /*0000*/ 	.byte	0x04, 0x37
        /*0002*/ 	.short	(.L_31 - .L_30)
.L_30:
        /*0004*/ 	.word	0x00000082


	//----- nvinfo : EIATTR_KPARAM_INFO
	.align		4
.L_31:
        /*0008*/ 	.byte	0x04, 0x17
        /*000a*/ 	.short	(.L_33 - .L_32)
.L_32:
        /*000c*/ 	.word	0x00000000
        /*0010*/ 	.short	0x0002
        /*0012*/ 	.short	0x0010
        /*0014*/ 	.byte	0x00, 0xf0, 0x11, 0x00


	//----- nvinfo : EIATTR_KPARAM_INFO
	.align		4
.L_33:
        /*0018*/ 	.byte	0x04, 0x17
        /*001a*/ 	.short	(.L_35 - .L_34)
.L_34:
        /*001c*/ 	.word	0x00000000
        /*0020*/ 	.short	0x0001
        /*0022*/ 	.short	0x0008
        /*0024*/ 	.byte	0x00, 0xf5, 0x21, 0x00


	//----- nvinfo : EIATTR_KPARAM_INFO
	.align		4
.L_35:
        /*0028*/ 	.byte	0x04, 0x17
        /*002a*/ 	.short	(.L_37 - .L_36)
.L_36:
        /*002c*/ 	.word	0x00000000
        /*0030*/ 	.short	0x0000
        /*0032*/ 	.short	0x0000
        /*0034*/ 	.byte	0x00, 0xf5, 0x21, 0x00


	//----- nvinfo : EIATTR_SPARSE_MMA_MASK
	.align		4
.L_37:
        /*0038*/ 	.byte	0x03, 0x50
        /*003a*/ 	.short	0x0000


	//----- nvinfo : EIATTR_MAXREG_COUNT
	.align		4
        /*003c*/ 	.byte	0x03, 0x1b
        /*003e*/ 	.short	0x00ff


	//----- nvinfo : EIATTR_NUM_BARRIERS
	.align		4
        /*0040*/ 	.byte	0x02, 0x4c
        /*0042*/ 	.byte	0x01
	.zero		1


	//----- nvinfo : EIATTR_MERCURY_ISA_VERSION
	.align		4
        /*0044*/ 	.byte	0x03, 0x5f
        /*0046*/ 	.short	0x0101


	//----- nvinfo : EIATTR_VRC_CTA_INIT_COUNT
	.align		4
        /*0048*/ 	.byte	0x02, 0x4a
	.zero		1
	.zero		1


	//----- nvinfo : EIATTR_EXIT_INSTR_OFFSETS
	.align		4
        /*004c*/ 	.byte	0x04, 0x1c
        /*004e*/ 	.short	(.L_39 - .L_38)


	//   ....[0]....
.L_38:
        /*0050*/ 	.word	0x00000070


	//   ....[1]....
        /*0054*/ 	.word	0x00000370


	//----- nvinfo : EIATTR_CBANK_PARAM_SIZE
	.align		4
.L_39:
        /*0058*/ 	.byte	0x03, 0x19
        /*005a*/ 	.short	0x0014


	//----- nvinfo : EIATTR_PARAM_CBANK
	.align		4
        /*005c*/ 	.byte	0x04, 0x0a
        /*005e*/ 	.short	(.L_41 - .L_40)
	.align		4
.L_40:
        /*0060*/ 	.word	index@(.nv.constant0._Z20bank_conflict_kernelPfS_i)
        /*0064*/ 	.short	0x0380
        /*0066*/ 	.short	0x0014


	//----- nvinfo : EIATTR_SW_WAR
	.align		4
.L_41:
        /*0068*/ 	.byte	0x04, 0x36
        /*006a*/ 	.short	(.L_43 - .L_42)
.L_42:
        /*006c*/ 	.word	0x00000008
.L_43:


//--------------------- .nv.info._Z20compute_bound_kernelPfS_i --------------------------
	.section	.nv.info._Z20compute_bound_kernelPfS_i,"",@"SHT_CUDA_INFO"
	.sectionflags	@""
	.align	4


	//----- nvinfo : EIATTR_CUDA_API_VERSION
	.align		4
        /*0000*/ 	.byte	0x04, 0x37
        /*0002*/ 	.short	(.L_45 - .L_44)
.L_44:
        /*0004*/ 	.word	0x00000082


	//----- nvinfo : EIATTR_KPARAM_INFO
	.align		4
.L_45:
        /*0008*/ 	.byte	0x04, 0x17
        /*000a*/ 	.short	(.L_47 - .L_46)
.L_46:
        /*000c*/ 	.word	0x00000000
        /*0010*/ 	.short	0x0002
        /*0012*/ 	.short	0x0010
        /*0014*/ 	.byte	0x00, 0xf0, 0x11, 0x00


	//----- nvinfo : EIATTR_KPARAM_INFO
	.align		4
.L_47:
        /*0018*/ 	.byte	0x04, 0x17
        /*001a*/ 	.short	(.L_49 - .L_48)
.L_48:
        /*001c*/ 	.word	0x00000000
        /*0020*/ 	.short	0x0001
        /*0022*/ 	.short	0x0008
        /*0024*/ 	.byte	0x00, 0xf5, 0x21, 0x00


	//----- nvinfo : EIATTR_KPARAM_INFO
	.align		4
.L_49:
        /*0028*/ 	.byte	0x04, 0x17
        /*002a*/ 	.short	(.L_51 - .L_50)
.L_50:
        /*002c*/ 	.word	0x00000000
        /*0030*/ 	.short	0x0000
        /*0032*/ 	.short	0x0000
        /*0034*/ 	.byte	0x00, 0xf5, 0x21, 0x00


	//----- nvinfo : EIATTR_SPARSE_MMA_MASK
	.align		4
.L_51:
        /*0038*/ 	.byte	0x03, 0x50
        /*003a*/ 	.short	0x0000


	//----- nvinfo : EIATTR_MAXREG_COUNT
	.align		4
        /*003c*/ 	.byte	0x03, 0x1b
        /*003e*/ 	.short	0x00ff


	//----- nvinfo : EIATTR_MERCURY_ISA_VERSION
	.align		4
        /*0040*/ 	.byte	0x03, 0x5f
        /*0042*/ 	.short	0x0101


	//----- nvinfo : EIATTR_VRC_CTA_INIT_COUNT
	.align		4
        /*0044*/ 	.byte	0x02, 0x4a
	.zero		1
	.zero		1


	//----- nvinfo : EIATTR_EXIT_INSTR_OFFSETS
	.align		4
        /*0048*/ 	.byte	0x04, 0x1c
        /*004a*/ 	.short	(.L_53 - .L_52)


	//   ....[0]....
.L_52:
        /*004c*/ 	.word	0x00000070


	//   ....[1]....
        /*0050*/ 	.word	0x00000d80


	//----- nvinfo : EIATTR_CBANK_PARAM_SIZE
	.align		4
.L_53:
        /*0054*/ 	.byte	0x03, 0x19
        /*0056*/ 	.short	0x0014


	//----- nvinfo : EIATTR_PARAM_CBANK
	.align		4
        /*0058*/ 	.byte	0x04, 0x0a
        /*005a*/ 	.short	(.L_55 - .L_54)
	.align		4
.L_54:
        /*005c*/ 	.word	index@(.nv.constant0._Z20compute_bound_kernelPfS_i)
        /*0060*/ 	.short	0x0380
        /*0062*/ 	.short	0x0014


	//----- nvinfo : EIATTR_SW_WAR
	.align		4
.L_55:
        /*0064*/ 	.byte	0x04, 0x36
        /*0066*/ 	.short	(.L_57 - .L_56)
.L_56:
        /*0068*/ 	.word	0x00000008
.L_57:


//--------------------- .nv.info._Z18uncoalesced_kernelPfS_i --------------------------
	.section	.nv.info._Z18uncoalesced_kernelPfS_i,"",@"SHT_CUDA_INFO"
	.sectionflags	@""
	.align	4


	//----- nvinfo : EIATTR_CUDA_API_VERSION
	.align		4
        /*0000*/ 	.byte	0x04, 0x37
        /*0002*/ 	.short	(.L_59 - .L_58)
.L_58:
        /*0004*/ 	.word	0x00000082


	//----- nvinfo : EIATTR_KPARAM_INFO
	.align		4
.L_59:
        /*0008*/ 	.byte	0x04, 0x17
        /*000a*/ 	.short	(.L_61 - .L_60)
.L_60:
        /*000c*/ 	.word	0x00000000
        /*0010*/ 	.short	0x0002
        /*0012*/ 	.short	0x0010
        /*0014*/ 	.byte	0x00, 0xf0, 0x11, 0x00


	//----- nvinfo : EIATTR_KPARAM_INFO
	.align		4
.L_61:
        /*0018*/ 	.byte	0x04, 0x17
        /*001a*/ 	.short	(.L_63 - .L_62)
.L_62:
        /*001c*/ 	.word	0x00000000
        /*0020*/ 	.short	0x0001
        /*0022*/ 	.short	0x0008
        /*0024*/ 	.byte	0x00, 0xf5, 0x21, 0x00


	//----- nvinfo : EIATTR_KPARAM_INFO
	.align		4
.L_63:
        /*0028*/ 	.byte	0x04, 0x17
        /*002a*/ 	.short	(.L_65 - .L_64)
.L_64:
        /*002c*/ 	.word	0x00000000
        /*0030*/ 	.short	0x0000
        /*0032*/ 	.short	0x0000
        /*0034*/ 	.byte	0x00, 0xf5, 0x21, 0x00


	//----- nvinfo : EIATTR_SPARSE_MMA_MASK
	.align		4
.L_65:
        /*0038*/ 	.byte	0x03, 0x50
        /*003a*/ 	.short	0x0000


	//----- nvinfo : EIATTR_MAXREG_COUNT
	.align		4
        /*003c*/ 	.byte	0x03, 0x1b
        /*003e*/ 	.short	0x00ff


	//----- nvinfo : EIATTR_MERCURY_ISA_VERSION
	.align		4
        /*0040*/ 	.byte	0x03, 0x5f
        /*0042*/ 	.short	0x0101


	//----- nvinfo : EIATTR_VRC_CTA_INIT_COUNT
	.align		4
        /*0044*/ 	.byte	0x02, 0x4a
	.zero		1
	.zero		1


	//----- nvinfo : EIATTR_EXIT_INSTR_OFFSETS
	.align		4
        /*0048*/ 	.byte	0x04, 0x1c
        /*004a*/ 	.short	(.L_67 - .L_66)


	//   ....[0]....
.L_66:
        /*004c*/ 	.word	0x00000070


	//   ....[1]....
        /*0050*/ 	.word	0x00000260


	//----- nvinfo : EIATTR_CBANK_PARAM_SIZE
	.align		4
.L_67:
        /*0054*/ 	.byte	0x03, 0x19
        /*0056*/ 	.short	0x0014


	//----- nvinfo : EIATTR_PARAM_CBANK
	.align		4
        /*0058*/ 	.byte	0x04, 0x0a
        /*005a*/ 	.short	(.L_69 - .L_68)
	.align		4
.L_68:
        /*005c*/ 	.word	index@(.nv.constant0._Z18uncoalesced_kernelPfS_i)
        /*0060*/ 	.short	0x0380
        /*0062*/ 	.short	0x0014


	//----- nvinfo : EIATTR_SW_WAR
	.align		4
.L_69:
        /*0064*/ 	.byte	0x04, 0x36
        /*0066*/ 	.short	(.L_71 - .L_70)
.L_70:
        /*0068*/ 	.word	0x00000008
.L_71:


//--------------------- .nv.info._Z21high_occupancy_kernelPfi --------------------------
	.section	.nv.info._Z21high_occupancy_kernelPfi,"",@"SHT_CUDA_INFO"
	.sectionflags	@""
	.align	4


	//----- nvinfo : EIATTR_CUDA_API_VERSION
	.align		4
        /*0000*/ 	.byte	0x04, 0x37
        /*0002*/ 	.short	(.L_73 - .L_72)
.L_72:
        /*0004*/ 	.word	0x00000082


	//----- nvinfo : EIATTR_KPARAM_INFO
	.align		4
.L_73:
        /*0008*/ 	.byte	0x04, 0x17
        /*000a*/ 	.short	(.L_75 - .L_74)
.L_74:
        /*000c*/ 	.word	0x00000000
        /*0010*/ 	.short	0x0001
        /*0012*/ 	.short	0x0008
        /*0014*/ 	.byte	0x00, 0xf0, 0x11, 0x00


	//----- nvinfo : EIATTR_KPARAM_INFO
	.align		4
.L_75:
        /*0018*/ 	.byte	0x04, 0x17
        /*001a*/ 	.short	(.L_77 - .L_76)
.L_76:
        /*001c*/ 	.word	0x00000000
        /*0020*/ 	.short	0x0000
        /*0022*/ 	.short	0x0000
        /*0024*/ 	.byte	0x00, 0xf5, 0x21, 0x00


	//----- nvinfo : EIATTR_SPARSE_MMA_MASK
	.align		4
.L_77:
        /*0028*/ 	.byte	0x03, 0x50
        /*002a*/ 	.short	0x0000


	//----- nvinfo : EIATTR_MAXREG_COUNT
	.align		4
        /*002c*/ 	.byte	0x03, 0x1b
        /*002e*/ 	.short	0x00ff


	//----- nvinfo : EIATTR_MERCURY_ISA_VERSION
	.align		4
        /*0030*/ 	.byte	0x03, 0x5f
        /*0032*/ 	.short	0x0101


	//----- nvinfo : EIATTR_VRC_CTA_INIT_COUNT
	.align		4
        /*0034*/ 	.byte	0x02, 0x4a
	.zero		1
	.zero		1


	//----- nvinfo : EIATTR_EXIT_INSTR_OFFSETS
	.align		4
        /*0038*/ 	.byte	0x04, 0x1c
        /*003a*/ 	.short	(.L_79 - .L_78)


	//   ....[0]....
.L_78:
        /*003c*/ 	.word	0x00000070


	//   ....[1]....
        /*0040*/ 	.word	0x000000f0


	//----- nvinfo : EIATTR_CBANK_PARAM_SIZE
	.align		4
.L_79:
        /*0044*/ 	.byte	0x03, 0x19
        /*0046*/ 	.short	0x000c


	//----- nvinfo : EIATTR_PARAM_CBANK
	.align		4
        /*0048*/ 	.byte	0x04, 0x0a
        /*004a*/ 	.short	(.L_81 - .L_80)
	.align		4
.L_80:
        /*004c*/ 	.word	index@(.nv.constant0._Z21high_occupancy_kernelPfi)
        /*0050*/ 	.short	0x0380
        /*0052*/ 	.short	0x000c


	//----- nvinfo : EIATTR_SW_WAR
	.align		4
.L_81:
        /*0054*/ 	.byte	0x04, 0x36
        /*0056*/ 	.short	(.L_83 - .L_82)
.L_82:
        /*0058*/ 	.word	0x00000008
.L_83:


//--------------------- .nv.info._Z20low_occupancy_kernelPfi --------------------------
	.section	.nv.info._Z20low_occupancy_kernelPfi,"",@"SHT_CUDA_INFO"
	.sectionflags	@""
	.align	4


	//----- nvinfo : EIATTR_CUDA_API_VERSION
	.align		4
        /*0000*/ 	.byte	0x04, 0x37
        /*0002*/ 	.short	(.L_85 - .L_84)
.L_84:
        /*0004*/ 	.word	0x00000082


	//----- nvinfo : EIATTR_KPARAM_INFO
	.align		4
.L_85:
        /*0008*/ 	.byte	0x04, 0x17
        /*000a*/ 	.short	(.L_87 - .L_86)
.L_86:
        /*000c*/ 	.word	0x00000000
        /*0010*/ 	.short	0x0001
        /*0012*/ 	.short	0x0008
        /*0014*/ 	.byte	0x00, 0xf0, 0x11, 0x00


	//----- nvinfo : EIATTR_KPARAM_INFO
	.align		4
.L_87:
        /*0018*/ 	.byte	0x04, 0x17
        /*001a*/ 	.short	(.L_89 - .L_88)
.L_88:
        /*001c*/ 	.word	0x00000000
        /*0020*/ 	.short	0x0000
        /*0022*/ 	.short	0x0000
        /*0024*/ 	.byte	0x00, 0xf5, 0x21, 0x00


	//----- nvinfo : EIATTR_SPARSE_MMA_MASK
	.align		4
.L_89:
        /*0028*/ 	.byte	0x03, 0x50
        /*002a*/ 	.short	0x0000


	//----- nvinfo : EIATTR_MAXREG_COUNT
	.align		4
        /*002c*/ 	.byte	0x03, 0x1b
        /*002e*/ 	.short	0x00ff


	//----- nvinfo : EIATTR_MERCURY_ISA_VERSION
	.align		4
        /*0030*/ 	.byte	0x03, 0x5f
        /*0032*/ 	.short	0x0101


	//----- nvinfo : EIATTR_VRC_CTA_INIT_COUNT
	.align		4
        /*0034*/ 	.byte	0x02, 0x4a
	.zero		1
	.zero		1


	//----- nvinfo : EIATTR_EXIT_INSTR_OFFSETS
	.align		4
        /*0038*/ 	.byte	0x04, 0x1c
        /*003a*/ 	.short	(.L_91 - .L_90)


	//   ....[0]....
.L_90:
        /*003c*/ 	.word	0x00000070


	//   ....[1]....
        /*0040*/ 	.word	0x000004b0


	//----- nvinfo : EIATTR_CBANK_PARAM_SIZE
	.align		4
.L_91:
        /*0044*/ 	.byte	0x03, 0x19
        /*0046*/ 	.short	0x000c


	//----- nvinfo : EIATTR_PARAM_CBANK
	.align		4
        /*0048*/ 	.byte	0x04, 0x0a
        /*004a*/ 	.short	(.L_93 - .L_92)
	.align		4
.L_92:
        /*004c*/ 	.word	index@(.nv.constant0._Z20low_occupancy_kernelPfi)
        /*0050*/ 	.short	0x0380
        /*0052*/ 	.short	0x000c


	//----- nvinfo : EIATTR_SW_WAR
	.align		4
.L_93:
        /*0054*/ 	.byte	0x04, 0x36
        /*0056*/ 	.short	(.L_95 - .L_94)
.L_94:
        /*0058*/ 	.word	0x00000008
.L_95:


//--------------------- .nv.callgraph             --------------------------
	.section	.nv.callgraph,"",@"SHT_CUDA_CALLGRAPH"
	.align	4
	.sectionentsize	8
	.align		4
        /*0000*/ 	.word	0x00000000
	.align		4
        /*0004*/ 	.word	0xffffffff
	.align		4
        /*0008*/ 	.word	0x00000000
	.align		4
        /*000c*/ 	.word	0xfffffffe
	.align		4
        /*0010*/ 	.word	0x00000000
	.align		4
        /*0014*/ 	.word	0xfffffffd
	.align		4
        /*0018*/ 	.word	0x00000000
	.align		4
        /*001c*/ 	.word	0xfffffffc


//--------------------- .text._Z20bank_conflict_kernelPfS_i --------------------------
	.section	.text._Z20bank_conflict_kernelPfS_i,"ax",@progbits
	.align	128
        .global         _Z20bank_conflict_kernelPfS_i
        .type           _Z20bank_conflict_kernelPfS_i,@function
        .size           _Z20bank_conflict_kernelPfS_i,(.L_x_5 - _Z20bank_conflict_kernelPfS_i)
        .other          _Z20bank_conflict_kernelPfS_i,@"STO_CUDA_ENTRY STV_DEFAULT"
_Z20bank_conflict_kernelPfS_i:
.text._Z20bank_conflict_kernelPfS_i:
[----:B------:R-:W-:Y:S01]  /*0000*/  LDC R1, c[0x0][0x37c] ;  /* 0x0000df00ff017b82 */ /* 0x000fe20000000800 */
[----:B------:R-:W0:Y:S07]  /*0010*/  S2R R3, SR_TID.X ;  /* 0x0000000000037919 */ /* 0x000e2e0000002100 */
[----:B------:R-:W0:Y:S01]  /*0020*/  S2UR UR4, SR_CTAID.X ;  /* 0x00000000000479c3 */ /* 0x000e220000002500 */
[----:B------:R-:W1:Y:S07]  /*0030*/  LDCU UR5, c[0x0][0x390] ;  /* 0x00007200ff0577ac */ /* 0x000e6e0008000800 */
[----:B------:R-:W0:Y:S02]  /*0040*/  LDC R0, c[0x0][0x360] ;  /* 0x0000d800ff007b82 */ /* 0x000e240000000800 */
[----:B0-----:R-:W-:-:S05]  /*0050*/  IMAD R0, R0, UR4, R3 ;  /* 0x0000000400007c24 */ /* 0x001fca000f8e0203 */
[----:B-1----:R-:W-:-:S13]  /*0060*/  ISETP.GE.AND P0, PT, R0, UR5, PT ;  /* 0x0000000500007c0c */ /* 0x002fda000bf06270 */
[----:B------:R-:W-:Y:S05]  /*0070*/  @P0 EXIT ;  /* 0x000000000000094d */ /* 0x000fea0003800000 */
[----:B------:R-:W0:Y:S01]  /*0080*/  LDC.64 R4, c[0x0][0x380] ;  /* 0x0000e000ff047b82 */ /* 0x000e220000000a00 */
[----:B------:R-:W1:Y:S01]  /*0090*/  LDCU.64 UR6, c[0x0][0x358] ;  /* 0x00006b00ff0677ac */ /* 0x000e620008000a00 */
[----:B0-----:R-:W-:-:S06]  /*00a0*/  IMAD.WIDE R4, R0, 0x4, R4 ;  /* 0x0000000400047825 */ /* 0x001fcc00078e0204 */
[----:B-1----:R-:W2:Y:S01]  /*00b0*/  LDG.E R4, desc[UR6][R4.64] ;  /* 0x0000000604047981 */ /* 0x002ea2000c1e1900 */
[----:B------:R-:W0:Y:S01]  /*00c0*/  S2UR UR5, SR_CgaCtaId ;  /* 0x00000000000579c3 */ /* 0x000e220000008800 */
[----:B------:R-:W-:Y:S01]  /*00d0*/  UMOV UR4, 0x400 ;  /* 0x0000040000047882 */ /* 0x000fe20000000000 */
[----:B------:R-:W-:-:S04]  /*00e0*/  SHF.L.U32 R3, R3, 0x2, RZ ;  /* 0x0000000203037819 */ /* 0x000fc800000006ff */
[----:B------:R-:W-:Y:S01]  /*00f0*/  LOP3.LUT R2, R3, 0x7c, RZ, 0xc0, !PT ;  /* 0x0000007c03027812 */ /* 0x000fe200078ec0ff */
[----:B0-----:R-:W-:-:S09]  /*0100*/  ULEA UR4, UR5, UR4, 0x18 ;  /* 0x0000000405047291 */ /* 0x001fd2000f8ec0ff */
[----:B--2---:R0:W-:Y:S01]  /*0110*/  STS [R3+UR4], R4 ;  /* 0x0000000403007988 */ /* 0x0041e20008000804 */
[----:B------:R-:W-:Y:S08]  /*0120*/  BAR.SYNC.DEFER_BLOCKING 0x0 ;  /* 0x0000000000007b1d */ /* 0x000ff00000010000 */
[----:B0-----:R-:W0:Y:S01]  /*0130*/  LDC.64 R4, c[0x0][0x388] ;  /* 0x0000e200ff047b82 */ /* 0x001e220000000a00 */
[----:B------:R-:W1:Y:S01]  /*0140*/  LDS R2, [R2+UR4] ;  /* 0x0000000402027984 */ /* 0x000e620008000800 */
[----:B0-----:R-:W-:-:S04]  /*0150*/  IMAD.WIDE R4, R0, 0x4, R4 ;  /* 0x0000000400047825 */ /* 0x001fc800078e0204 */
[----:B-1----:R-:W-:-:S04]  /*0160*/  FADD R7, RZ, R2 ;  /* 0x00000002ff077221 */ /* 0x002fc80000000000 */
[----:B------:R-:W-:-:S04]  /*0170*/  FADD R7, R2, R7 ;  /* 0x0000000702077221 */ /* 0x000fc80000000000 */
        /* <DEDUP_REMOVED lines=29> */
[----:B------:R-:W-:-:S05]  /*0350*/  FADD R7, R2, R7 ;  /* 0x0000000702077221 */ /* 0x000fca0000000000 */
[----:B------:R-:W-:Y:S01]  /*0360*/  STG.E desc[UR6][R4.64], R7 ;  /* 0x0000000704007986 */ /* 0x000fe2000c101906 */
[----:B------:R-:W-:Y:S05]  /*0370*/  EXIT ;  /* 0x000000000000794d */ /* 0x000fea0003800000 */
.L_x_0:
[----:B------:R-:W-:-:S00]  /*0380*/  BRA `(.L_x_0) ;  /* 0xfffffffc00fc7947 */ /* 0x000fc0000383ffff */
[----:B------:R-:W-:-:S00]  /*0390*/  NOP ;  /* 0x0000000000007918 */ /* 0x000fc00000000000 */
        /* <DEDUP_REMOVED lines=14> */
.L_x_5:


//--------------------- .text._Z20compute_bound_kernelPfS_i --------------------------
	.section	.text._Z20compute_bound_kernelPfS_i,"ax",@progbits
	.align	128
        .global         _Z20compute_bound_kernelPfS_i
        .type           _Z20compute_bound_kernelPfS_i,@function
        .size           _Z20compute_bound_kernelPfS_i,(.L_x_6 - _Z20compute_bound_kernelPfS_i)
        .other          _Z20compute_bound_kernelPfS_i,@"STO_CUDA_ENTRY STV_DEFAULT"
_Z20compute_bound_kernelPfS_i:
.text._Z20compute_bound_kernelPfS_i:
        /* <DEDUP_REMOVED lines=12> */
[----:B------:R-:W-:-:S05]  /*00c0*/  HFMA2 R2, -RZ, RZ, 1.8759765625, 7.6796875 ;  /* 0x3f8147aeff027431 */ /* 0x000fca00000001ff */
[----:B--2---:R-:W-:Y:S02]  /*00d0*/  FFMA R3, R5, R2, 0.0099999997764825820923 ;  /* 0x3c23d70a05037423 */ /* 0x004fe40000000002 */
[----:B------:R-:W0:Y:S02]  /*00e0*/  LDC.64 R4, c[0x0][0x388] ;  /* 0x0000e200ff047b82 */ /* 0x000e240000000a00 */
[----:B------:R-:W-:-:S04]  /*00f0*/  FFMA R3, R3, R3, 0.0010000000474974513054 ;  /* 0x3a83126f03037423 */ /* 0x000fc80000000003 */
[----:B------:R-:W-:-:S04]  /*0100*/  FFMA R3, R3, R2, 0.0099999997764825820923 ;  /* 0x3c23d70a03037423 */ /* 0x000fc80000000002 */
        /* <DEDUP_REMOVED lines=195> */
[----:B------:R-:W-:Y:S01]  /*0d40*/  FFMA R6, R3, R2, 0.0099999997764825820923 ;  /* 0x3c23d70a03067423 */ /* 0x000fe20000000002 */
[----:B0-----:R-:W-:-:S04]  /*0d50*/  IMAD.WIDE R2, R0, 0x4, R4 ;  /* 0x0000000400027825 */ /* 0x001fc800078e0204 */
[----:B------:R-:W-:-:S05]  /*0d60*/  FFMA R5, R6, R6, 0.0010000000474974513054 ;  /* 0x3a83126f06057423 */ /* 0x000fca0000000006 */
[----:B------:R-:W-:Y:S01]  /*0d70*/  STG.E desc[UR4][R2.64], R5 ;  /* 0x0000000502007986 */ /* 0x000fe2000c101904 */
[----:B------:R-:W-:Y:S05]  /*0d80*/  EXIT ;  /* 0x000000000000794d */ /* 0x000fea0003800000 */
.L_x_1:
        /* <DEDUP_REMOVED lines=15> */
.L_x_6:


//--------------------- .text._Z18uncoalesced_kernelPfS_i --------------------------
	.section	.text._Z18uncoalesced_kernelPfS_i,"ax",@progbits
	.align	128
        .global         _Z18uncoalesced_kernelPfS_i
        .type           _Z18uncoalesced_kernelPfS_i,@function
        .size           _Z18uncoalesced_kernelPfS_i,(.L_x_7 - _Z18uncoalesced_kernelPfS_i)
        .other          _Z18uncoalesced_kernelPfS_i,@"STO_CUDA_ENTRY STV_DEFAULT"
_Z18uncoalesced_kernelPfS_i:
.text._Z18uncoalesced_kernelPfS_i:
[----:B------:R-:W-:Y:S01]  /*0000*/  LDC R1, c[0x0][0x37c] ;  /* 0x0000df00ff017b82 */ /* 0x000fe20000000800 */
[----:B------:R-:W0:Y:S07]  /*0010*/  S2R R7, SR_TID.X ;  /* 0x0000000000077919 */ /* 0x000e2e0000002100 */
[----:B------:R-:W0:Y:S08]  /*0020*/  S2UR UR4, SR_CTAID.X ;  /* 0x00000000000479c3 */ /* 0x000e300000002500 */
[----:B------:R-:W0:Y:S08]  /*0030*/  LDC R0, c[0x0][0x360] ;  /* 0x0000d800ff007b82 */ /* 0x000e300000000800 */
[----:B------:R-:W1:Y:S01]  /*0040*/  LDC R6, c[0x0][0x390] ;  /* 0x0000e400ff067b82 */ /* 0x000e620000000800 */
[----:B0-----:R-:W-:-:S05]  /*0050*/  IMAD R7, R0, UR4, R7 ;  /* 0x0000000400077c24 */ /* 0x001fca000f8e0207 */
[----:B-1----:R-:W-:-:S13]  /*0060*/  ISETP.GE.AND P0, PT, R7, R6, PT ;  /* 0x000000060700720c */ /* 0x002fda0003f06270 */
[----:B------:R-:W-:Y:S05]  /*0070*/  @P0 EXIT ;  /* 0x000000000000094d */ /* 0x000fea0003800000 */
[----:B------:R-:W-:Y:S01]  /*0080*/  IABS R5, R6 ;  /* 0x0000000600057213 */ /* 0x000fe20000000000 */
[----:B------:R-:W0:Y:S01]  /*0090*/  LDCU.64 UR4, c[0x0][0x358] ;  /* 0x00006b00ff0477ac */ /* 0x000e220008000a00 */
[----:B------:R-:W-:Y:S02]  /*00a0*/  SHF.L.U32 R0, R7, 0x5, RZ ;  /* 0x0000000507007819 */ /* 0x000fe400000006ff */
[----:B------:R-:W1:Y:S02]  /*00b0*/  I2F.RP R4, R5 ;  /* 0x0000000500047306 */ /* 0x000e640000209400 */
[----:B------:R-:W-:-:S06]  /*00c0*/  ISETP.GE.AND P2, PT, R0, RZ, PT ;  /* 0x000000ff0000720c */ /* 0x000fcc0003f46270 */
[----:B-1----:R-:W1:Y:S02]  /*00d0*/  MUFU.RCP R4, R4 ;  /* 0x0000000400047308 */ /* 0x002e640000001000 */
[----:B-1----:R-:W-:-:S06]  /*00e0*/  VIADD R2, R4, 0xffffffe ;  /* 0x0ffffffe04027836 */ /* 0x002fcc0000000000 */
[----:B------:R1:W2:Y:S02]  /*00f0*/  F2I.FTZ.U32.TRUNC.NTZ R3, R2 ;  /* 0x0000000200037305 */ /* 0x0002a4000021f000 */
[----:B-1----:R-:W-:Y:S02]  /*0100*/  IMAD.MOV.U32 R2, RZ, RZ, RZ ;  /* 0x000000ffff027224 */ /* 0x002fe400078e00ff */
[----:B--2---:R-:W-:-:S04]  /*0110*/  IMAD.MOV R8, RZ, RZ, -R3 ;  /* 0x000000ffff087224 */ /* 0x004fc800078e0a03 */
[----:B------:R-:W-:Y:S01]  /*0120*/  IMAD R9, R8, R5, RZ ;  /* 0x0000000508097224 */ /* 0x000fe200078e02ff */
[----:B------:R-:W-:-:S03]  /*0130*/  IABS R8, R0 ;  /* 0x0000000000087213 */ /* 0x000fc60000000000 */
[----:B------:R-:W-:-:S06]  /*0140*/  IMAD.HI.U32 R3, R3, R9, R2 ;  /* 0x0000000903037227 */ /* 0x000fcc00078e0002 */
[----:B------:R-:W-:-:S05]  /*0150*/  IMAD.HI.U32 R3, R3, R8, RZ ;  /* 0x0000000803037227 */ /* 0x000fca00078e00ff */
[----:B------:R-:W-:-:S05]  /*0160*/  IADD3 R3, PT, PT, -R3, RZ, RZ ;  /* 0x000000ff03037210 */ /* 0x000fca0007ffe1ff */
[C---:B------:R-:W-:Y:S02]  /*0170*/  IMAD R4, R5.reuse, R3, R8 ;  /* 0x0000000305047224 */ /* 0x040fe400078e0208 */
[----:B------:R-:W1:Y:S03]  /*0180*/  LDC.64 R2, c[0x0][0x380] ;  /* 0x0000e000ff027b82 */ /* 0x000e660000000a00 */
[----:B------:R-:W-:-:S13]  /*0190*/  ISETP.GT.U32.AND P0, PT, R5, R4, PT ;  /* 0x000000040500720c */ /* 0x000fda0003f04070 */
[----:B------:R-:W-:Y:S01]  /*01a0*/  @!P0 IMAD.IADD R4, R4, 0x1, -R5 ;  /* 0x0000000104048824 */ /* 0x000fe200078e0a05 */
[----:B------:R-:W-:-:S04]  /*01b0*/  ISETP.NE.AND P0, PT, R6, RZ, PT ;  /* 0x000000ff0600720c */ /* 0x000fc80003f05270 */
[----:B------:R-:W-:-:S13]  /*01c0*/  ISETP.GT.U32.AND P1, PT, R5, R4, PT ;  /* 0x000000040500720c */ /* 0x000fda0003f24070 */
[----:B------:R-:W-:-:S04]  /*01d0*/  @!P1 IADD3 R4, PT, PT, R4, -R5, RZ ;  /* 0x8000000504049210 */ /* 0x000fc80007ffe0ff */
[----:B------:R-:W-:Y:S02]  /*01e0*/  @!P2 IADD3 R4, PT, PT, -R4, RZ, RZ ;  /* 0x000000ff0404a210 */ /* 0x000fe40007ffe1ff */
[----:B------:R-:W-:-:S05]  /*01f0*/  @!P0 LOP3.LUT R4, RZ, R6, RZ, 0x33, !PT ;  /* 0x00000006ff048212 */ /* 0x000fca00078e33ff */
[----:B-1----:R-:W-:Y:S02]  /*0200*/  IMAD.WIDE R2, R4, 0x4, R2 ;  /* 0x0000000404027825 */ /* 0x002fe400078e0202 */
[----:B------:R-:W1:Y:S04]  /*0210*/  LDC.64 R4, c[0x0][0x388] ;  /* 0x0000e200ff047b82 */ /* 0x000e680000000a00 */
[----:B0-----:R-:W2:Y:S01]  /*0220*/  LDG.E R2, desc[UR4][R2.64] ;  /* 0x0000000402027981 */ /* 0x001ea2000c1e1900 */
[----:B-1----:R-:W-:-:S04]  /*0230*/  IMAD.WIDE R4, R7, 0x4, R4 ;  /* 0x0000000407047825 */ /* 0x002fc800078e0204 */
[----:B--2---:R-:W-:-:S05]  /*0240*/  FADD R7, R2, R2 ;  /* 0x0000000202077221 */ /* 0x004fca0000000000 */
[----:B------:R-:W-:Y:S01]  /*0250*/  STG.E desc[UR4][R4.64], R7 ;  /* 0x0000000704007986 */ /* 0x000fe2000c101904 */
[----:B------:R-:W-:Y:S05]  /*0260*/  EXIT ;  /* 0x000000000000794d */ /* 0x000fea0003800000 */
.L_x_2:
        /* <DEDUP_REMOVED lines=9> */
.L_x_7:


//--------------------- .text._Z21high_occupancy_kernelPfi --------------------------
	.section	.text._Z21high_occupancy_kernelPfi,"ax",@progbits
	.align	128
        .global         _Z21high_occupancy_kernelPfi
        .type           _Z21high_occupancy_kernelPfi,@function
        .size           _Z21high_occupancy_kernelPfi,(.L_x_8 - _Z21high_occupancy_kernelPfi)
        .other          _Z21high_occupancy_kernelPfi,@"STO_CUDA_ENTRY STV_DEFAULT"
_Z21high_occupancy_kernelPfi:
.text._Z21high_occupancy_kernelPfi:
        /* <DEDUP_REMOVED lines=10> */
[----:B0-----:R-:W-:-:S05]  /*00a0*/  IMAD.WIDE R2, R5, 0x4, R2 ;  /* 0x0000000405027825 */ /* 0x001fca00078e0202 */
[----:B-1----:R-:W2:Y:S01]  /*00b0*/  LDG.E R0, desc[UR4][R2.64] ;  /* 0x0000000402007981 */ /* 0x002ea2000c1e1900 */
[----:B------:R-:W-:-:S05]  /*00c0*/  HFMA2 R5, -RZ, RZ, 2, 0 ;  /* 0x40000000ff057431 */ /* 0x000fca00000001ff */
[----:B--2---:R-:W-:-:S05]  /*00d0*/  FFMA R5, R0, R5, 1 ;  /* 0x3f80000000057423 */ /* 0x004fca0000000005 */
[----:B------:R-:W-:Y:S01]  /*00e0*/  STG.E desc[UR4][R2.64], R5 ;  /* 0x0000000502007986 */ /* 0x000fe2000c101904 */
[----:B------:R-:W-:Y:S05]  /*00f0*/  EXIT ;  /* 0x000000000000794d */ /* 0x000fea0003800000 */
.L_x_3:
        /* <DEDUP_REMOVED lines=16> */
.L_x_8:


//--------------------- .text._Z20low_occupancy_kernelPfi --------------------------
	.section	.text._Z20low_occupancy_kernelPfi,"ax",@progbits
	.align	128
        .global         _Z20low_occupancy_kernelPfi
        .type           _Z20low_occupancy_kernelPfi,@function
        .size           _Z20low_occupancy_kernelPfi,(.L_x_9 - _Z20low_occupancy_kernelPfi)
        .other          _Z20low_occupancy_kernelPfi,@"STO_CUDA_ENTRY STV_DEFAULT"
_Z20low_occupancy_kernelPfi:
.text._Z20low_occupancy_kernelPfi:
        /* <DEDUP_REMOVED lines=8> */
[----:B------:R-:W0:Y:S01]  /*0080*/  LDC R0, c[0x0][0x360] ;  /* 0x0000d800ff007b82 */ /* 0x000e220000000800 */
[----:B------:R-:W1:Y:S07]  /*0090*/  LDCU.64 UR4, c[0x0][0x358] ;  /* 0x00006b00ff0477ac */ /* 0x000e6e0008000a00 */
[----:B------:R-:W2:Y:S01]  /*00a0*/  LDC.64 R2, c[0x0][0x380] ;  /* 0x0000e000ff027b82 */ /* 0x000ea20000000a00 */
[----:B0-----:R-:W-:-:S04]  /*00b0*/  IMAD R5, R0, UR6, R5 ;  /* 0x0000000600057c24 */ /* 0x001fc8000f8e0205 */
[----:B--2---:R-:W-:-:S06]  /*00c0*/  IMAD.WIDE.U32 R6, R5, 0x4, R2 ;  /* 0x0000000405067825 */ /* 0x004fcc00078e0002 */
[----:B-1----:R-:W2:Y:S01]  /*00d0*/  LDG.E R6, desc[UR4][R6.64] ;  /* 0x0000000406067981 */ /* 0x002ea2000c1e1900 */
[----:B------:R-:W-:-:S04]  /*00e0*/  IMAD.WIDE R2, R5, 0x4, R2 ;  /* 0x0000000405027825 */ /* 0x000fc800078e0202 */
[----:B--2---:R-:W-:-:S04]  /*00f0*/  FMUL R9, R6, 1.1000000238418579102 ;  /* 0x3f8ccccd06097820 */ /* 0x004fc80000400000 */
[----:B------:R-:W-:Y:S01]  /*0100*/  FADD R0, R6, R9 ;  /* 0x0000000906007221 */ /* 0x000fe20000000000 */
[----:B------:R-:W-:-:S04]  /*0110*/  FMUL R9, R9, 1.1000000238418579102 ;  /* 0x3f8ccccd09097820 */ /* 0x000fc80000400000 */
[C---:B------:R-:W-:Y:S01]  /*0120*/  FADD R0, R9.reuse, R0 ;  /* 0x0000000009007221 */ /* 0x040fe20000000000 */
        /* <DEDUP_REMOVED lines=53> */
[----:B------:R-:W-:-:S04]  /*0480*/  FADD R0, R9, R0 ;  /* 0x0000000009007221 */ /* 0x000fc80000000000 */
[----:B------:R-:W-:-:S05]  /*0490*/  FFMA R9, R9, 1.1000000238418579102, R0 ;  /* 0x3f8ccccd09097823 */ /* 0x000fca0000000000 */
[----:B------:R-:W-:Y:S01]  /*04a0*/  STG.E desc[UR4][R2.64], R9 ;  /* 0x0000000902007986 */ /* 0x000fe2000c101904 */
[----:B------:R-:W-:Y:S05]  /*04b0*/  EXIT ;  /* 0x000000000000794d */ /* 0x000fea0003800000 */
.L_x_4:
        /* <DEDUP_REMOVED lines=12> */
.L_x_9:


//--------------------- .nv.shared._Z20bank_conflict_kernelPfS_i --------------------------
	.section	.nv.shared._Z20bank_conflict_kernelPfS_i,"aw",@nobits
	.sectionflags	@""
	.align	4
.nv.shared._Z20bank_conflict_kernelPfS_i:
	.zero		5120


//--------------------- .nv.shared.reserved.0     --------------------------
	.section	.nv.shared.reserved.0,"aw",@nobits
	.weak		__nv_reservedSMEM_offset_0_alias
	.size		__nv_reservedSMEM_offset_0_alias, 0, 64
	.other		__nv_reservedSMEM_offset_0_alias,@"STO_CUDA_RESERVED_SHARED STV_DEFAULT"
__nv_reservedSMEM_offset_0_alias:
	.zero		0
	.zero		64


//--------------------- .nv.constant0._Z20bank_conflict_kernelPfS_i --------------------------
	.section	.nv.constant0._Z20bank_conflict_kernelPfS_i,"a",@progbits
	.sectionflags	@""
	.align	4
.nv.constant0._Z20bank_conflict_kernelPfS_i:
	.zero		916


//--------------------- .nv.constant0._Z20compute_bound_kernelPfS_i --------------------------
	.section	.nv.constant0._Z20compute_bound_kernelPfS_i,"a",@progbits
	.sectionflags	@""
	.align	4
.nv.constant0._Z20compute_bound_kernelPfS_i:
	.zero		916


//--------------------- .nv.constant0._Z18uncoalesced_kernelPfS_i --------------------------
	.section	.nv.constant0._Z18uncoalesced_kernelPfS_i,"a",@progbits
	.sectionflags	@""
	.align	4
.nv.constant0._Z18uncoalesced_kernelPfS_i:
	.zero		916


//--------------------- .nv.constant0._Z21high_occupancy_kernelPfi --------------------------
	.section	.nv.constant0._Z21high_occupancy_kernelPfi,"a",@progbits
	.sectionflags	@""
	.align	4
.nv.constant0._Z21high_occupancy_kernelPfi:
	.zero		908


//--------------------- .nv.constant0._Z20low_occupancy_kernelPfi --------------------------
	.section	.nv.constant0._Z20low_occupancy_kernelPfi,"a",@progbits
	.sectionflags	@""
	.align	4
.nv.constant0._Z20low_occupancy_kernelPfi:
	.zero		908


//--------------------- SYMBOLS --------------------------

	.type		.nv.reservedSmem.offset0,@object
	.size		.nv.reservedSmem.offset0,0x4
	.type		.nv.reservedSmem.cap,@object
	.size		.nv.reservedSmem.cap,0x4
